	.headerflags	@"EF_CUDA_TEXMODE_UNIFIED EF_CUDA_64BIT_ADDRESS EF_CUDA_ACCELERATORS EF_CUDA_SM90 EF_CUDA_VIRTUAL_SM(EF_CUDA_SM90)"
	.elftype	@"ET_EXEC"


//--------------------- .nv.info                  --------------------------
	.section	.nv.info,"",@"SHT_CUDA_INFO"
	.align	4


	//----- nvinfo : EIATTR_REGCOUNT
	.align		4
        /*0000*/ 	.byte	0x04, 0x2f
        /*0002*/ 	.short	(.L_1 - .L_0)
	.align		4
.L_0:
        /*0004*/ 	.word	index@(triton_per_fused_mean_mul_sigmoid_37)
        /*0008*/ 	.word	0x00000011


	//----- nvinfo : EIATTR_MIN_STACK_SIZE
	.align		4
.L_1:
        /*000c*/ 	.byte	0x04, 0x12
        /*000e*/ 	.short	(.L_3 - .L_2)
	.align		4
.L_2:
        /*0010*/ 	.word	index@(triton_per_fused_mean_mul_sigmoid_37)
        /*0014*/ 	.word	0x00000000


	//----- nvinfo : EIATTR_FRAME_SIZE
	.align		4
.L_3:
        /*0018*/ 	.byte	0x04, 0x11
        /*001a*/ 	.short	(.L_5 - .L_4)
	.align		4
.L_4:
        /*001c*/ 	.word	index@(triton_per_fused_mean_mul_sigmoid_37)
        /*0020*/ 	.word	0x00000000


	//----- nvinfo : EIATTR_MIN_STACK_SIZE
	.align		4
.L_5:
        /*0024*/ 	.byte	0x04, 0x12
        /*0026*/ 	.short	(.L_7 - .L_6)
	.align		4
.L_6:
        /*0028*/ 	.word	index@(triton_per_fused_mean_mul_sigmoid_37)
        /*002c*/ 	.word	0x00000000
.L_7:


//--------------------- .nv.info.triton_per_fused_mean_mul_sigmoid_37 --------------------------
	.section	.nv.info.triton_per_fused_mean_mul_sigmoid_37,"",@"SHT_CUDA_INFO"
	.sectionflags	@""
	.align	4


	//----- nvinfo : EIATTR_CUDA_API_VERSION
	.align		4
        /*0000*/ 	.byte	0x04, 0x37
        /*0002*/ 	.short	(.L_9 - .L_8)
.L_8:
        /*0004*/ 	.word	0x0000007c


	//----- nvinfo : EIATTR_KPARAM_INFO
	.align		4
.L_9:
        /*0008*/ 	.byte	0x04, 0x17
        /*000a*/ 	.short	(.L_11 - .L_10)
.L_10:
        /*000c*/ 	.word	0x00000000
        /*0010*/ 	.short	0x0003
        /*0012*/ 	.short	0x0014
        /*0014*/ 	.byte	0x00, 0xf0, 0x11, 0x00


	//----- nvinfo : EIATTR_KPARAM_INFO
	.align		4
.L_11:
        /*0018*/ 	.byte	0x04, 0x17
        /*001a*/ 	.short	(.L_13 - .L_12)
.L_12:
        /*001c*/ 	.word	0x00000000
        /*0020*/ 	.short	0x0002
        /*0022*/ 	.short	0x0010
        /*0024*/ 	.byte	0x00, 0xf0, 0x11, 0x00


	//----- nvinfo : EIATTR_KPARAM_INFO
	.align		4
.L_13:
        /*0028*/ 	.byte	0x04, 0x17
        /*002a*/ 	.short	(.L_15 - .L_14)
.L_14:
        /*002c*/ 	.word	0x00000000
        /*0030*/ 	.short	0x0001
        /*0032*/ 	.short	0x0008
        /*0034*/ 	.byte	0x00, 0xf4, 0x21, 0x00


	//----- nvinfo : EIATTR_KPARAM_INFO
	.align		4
.L_15:
        /*0038*/ 	.byte	0x04, 0x17
        /*003a*/ 	.short	(.L_17 - .L_16)
.L_16:
        /*003c*/ 	.word	0x00000000
        /*0040*/ 	.short	0x0000
        /*0042*/ 	.short	0x0000
        /*0044*/ 	.byte	0x00, 0xf4, 0x21, 0x00


	//----- nvinfo : EIATTR_SPARSE_MMA_MASK
	.align		4
.L_17:
        /*0048*/ 	.byte	0x03, 0x50
        /*004a*/ 	.short	0x0000


	//----- nvinfo : EIATTR_MAXREG_COUNT
	.align		4
        /*004c*/ 	.byte	0x03, 0x1b
        /*004e*/ 	.short	0x00ff


	//----- nvinfo : EIATTR_COOP_GROUP_MASK_REGIDS
	.align		4
        /*0050*/ 	.byte	0x04, 0x29
        /*0052*/ 	.short	(.L_19 - .L_18)


	//   ....[0]....
.L_18:
        /*0054*/ 	.word	0xffffffff


	//   ....[1]....
        /*0058*/ 	.word	0xffffffff


	//   ....[2]....
        /*005c*/ 	.word	0xffffffff


	//   ....[3]....
        /*0060*/ 	.word	0xffffffff


	//   ....[4]....
        /*0064*/ 	.word	0xffffffff


	//   ....[5]....
        /*0068*/ 	.word	0xffffffff


	//   ....[6]....
        /*006c*/ 	.word	0xffffffff


	//----- nvinfo : EIATTR_COOP_GROUP_INSTR_OFFSETS
	.align		4
.L_19:
        /*0070*/ 	.byte	0x04, 0x28
        /*0072*/ 	.short	(.L_21 - .L_20)


	//   ....[0]....
.L_20:
        /*0074*/ 	.word	0x00000380


	//   ....[1]....
        /*0078*/ 	.word	0x000003a0


	//   ....[2]....
        /*007c*/ 	.word	0x00000400


	//   ....[3]....
        /*0080*/ 	.word	0x00000410


	//   ....[4]....
        /*0084*/ 	.word	0x00000460


	//   ....[5]....
        /*0088*/ 	.word	0x00000480


	//   ....[6]....
        /*008c*/ 	.word	0x00000590


	//----- nvinfo : EIATTR_EXIT_INSTR_OFFSETS
	.align		4
.L_21:
        /*0090*/ 	.byte	0x04, 0x1c
        /*0092*/ 	.short	(.L_23 - .L_22)


	//   ....[0]....
.L_22:
        /*0094*/ 	.word	0x00000680


	//   ....[1]....
        /*0098*/ 	.word	0x000006b0


	//----- nvinfo : EIATTR_REQNTID
	.align		4
.L_23:
        /*009c*/ 	.byte	0x04, 0x10
        /*009e*/ 	.short	(.L_25 - .L_24)
.L_24:
        /*00a0*/ 	.word	0x00000040
        /*00a4*/ 	.word	0x00000001
        /*00a8*/ 	.word	0x00000001


	//----- nvinfo : EIATTR_CBANK_PARAM_SIZE
	.align		4
.L_25:
        /*00ac*/ 	.byte	0x03, 0x19
        /*00ae*/ 	.short	0x0018


	//----- nvinfo : EIATTR_PARAM_CBANK
	.align		4
        /*00b0*/ 	.byte	0x04, 0x0a
        /*00b2*/ 	.short	(.L_27 - .L_26)
	.align		4
.L_26:
        /*00b4*/ 	.word	index@(.nv.constant0.triton_per_fused_mean_mul_sigmoid_37)
        /*00b8*/ 	.short	0x0210
        /*00ba*/ 	.short	0x0018


	//----- nvinfo : EIATTR_SW_WAR
	.align		4
.L_27:
        /*00bc*/ 	.byte	0x04, 0x36
        /*00be*/ 	.short	(.L_29 - .L_28)
.L_28:
        /*00c0*/ 	.word	0x00000008
.L_29:


//--------------------- .nv.callgraph             --------------------------
	.section	.nv.callgraph,"",@"SHT_CUDA_CALLGRAPH"
	.align	4
	.sectionentsize	8
	.align		4
        /*0000*/ 	.word	0x00000000
	.align		4
        /*0004*/ 	.word	0xffffffff
	.align		4
        /*0008*/ 	.word	0x00000000
	.align		4
        /*000c*/ 	.word	0xfffffffe
	.align		4
        /*0010*/ 	.word	0x00000000
	.align		4
        /*0014*/ 	.word	0xfffffffd
	.align		4
        /*0018*/ 	.word	0x00000000
	.align		4
        /*001c*/ 	.word	0xfffffffc


//--------------------- .text.triton_per_fused_mean_mul_sigmoid_37 --------------------------
	.section	.text.triton_per_fused_mean_mul_sigmoid_37,"ax",@progbits
	.sectionflags	@"SHF_BARRIERS=1"
	.align	128
        .global         triton_per_fused_mean_mul_sigmoid_37
        .type           triton_per_fused_mean_mul_sigmoid_37,@function
        .size           triton_per_fused_mean_mul_sigmoid_37,(.L_x_1 - triton_per_fused_mean_mul_sigmoid_37)
        .other          triton_per_fused_mean_mul_sigmoid_37,@"STO_CUDA_ENTRY STV_DEFAULT"
triton_per_fused_mean_mul_sigmoid_37:
.text.triton_per_fused_mean_mul_sigmoid_37:
[----:B------:R-:W0:Y:S02]  /*0000*/  LDC R1, c[0x0][0x28] ;  /* 0x00000a00ff017b82 */ /* 0x000e240000000800 */
[----:B------:R-:W1:Y:S01]  /*0010*/  S2R R0, SR_TID.X ;  /* 0x0000000000007919 */ /* 0x000e620000002100 */
[----:B------:R-:W2:Y:S01]  /*0020*/  LDC.64 R6, c[0x0][0x218] ;  /* 0x00008600ff067b82 */ /* 0x000ea20000000a00 */
[----:B------:R-:W-:Y:S01]  /*0030*/  ULDC.64 UR6, c[0x0][0x208] ;  /* 0x0000820000067ab9 */ /* 0x000fe20000000a00 */
[----:B------:R-:W3:Y:S01]  /*0040*/  S2R R3, SR_CTAID.X ;  /* 0x0000000000037919 */ /* 0x000ee20000002500 */
[----:B-1----:R-:W-:Y:S01]  /*0050*/  IMAD.SHL.U32 R2, R0, 0x2, RZ ;  /* 0x0000000200027824 */ /* 0x002fe200078e00ff */
[----:B------:R-:W-:Y:S01]  /*0060*/  SHF.R.U32.HI R11, RZ, 0x2, R0 ;  /* 0x00000002ff0b7819 */ /* 0x000fe20000011600 */
[----:B---3--:R-:W-:-:S03]  /*0070*/  IMAD.SHL.U32 R3, R3, 0x8, RZ ;  /* 0x0000000803037824 */ /* 0x008fc600078e00ff */
[----:B------:R-:W-:-:S04]  /*0080*/  LOP3.LUT R2, R2, 0x6, RZ, 0xc0, !PT ;  /* 0x0000000602027812 */ /* 0x000fc800078ec0ff */
[----:B------:R-:W-:-:S04]  /*0090*/  LOP3.LUT R5, R3, R2, RZ, 0xfc, !PT ;  /* 0x0000000203057212 */ /* 0x000fc800078efcff */
[C---:B------:R-:W-:Y:S01]  /*00a0*/  ISETP.GE.AND P0, PT, R5.reuse, 0x1500, PT ;  /* 0x000015000500780c */ /* 0x040fe20003f06270 */
[----:B------:R-:W-:-:S05]  /*00b0*/  IMAD.HI R8, R5, 0x30c30c31, RZ ;  /* 0x30c30c3105087827 */ /* 0x000fca00078e02ff */
[----:B------:R-:W-:-:S04]  /*00c0*/  SHF.R.U32.HI R9, RZ, 0x1f, R8 ;  /* 0x0000001fff097819 */ /* 0x000fc80000011608 */
[----:B------:R-:W-:Y:S02]  /*00d0*/  LEA.HI.SX32 R10, R8, R9, 0x18 ;  /* 0x00000009080a7211 */ /* 0x000fe400078fc2ff */
[----:B------:R-:W-:-:S03]  /*00e0*/  SGXT.U32 R8, R11, 0x4 ;  /* 0x000000040b08781a */ /* 0x000fc60000000000 */
[----:B------:R-:W-:-:S04]  /*00f0*/  IMAD R9, R10, -0x540, R5 ;  /* 0xfffffac00a097824 */ /* 0x000fc800078e0205 */
[----:B------:R-:W-:-:S04]  /*0100*/  IMAD R9, R8, 0x540, R9 ;  /* 0x0000054008097824 */ /* 0x000fc800078e0209 */
[----:B------:R-:W-:-:S04]  /*0110*/  IMAD R9, R10, 0x5400, R9 ;  /* 0x000054000a097824 */ /* 0x000fc800078e0209 */
[----:B--2---:R-:W-:Y:S01]  /*0120*/  IMAD.WIDE R6, R9, 0x4, R6 ;  /* 0x0000000409067825 */ /* 0x004fe200078e0206 */
[----:B------:R-:W-:-:S06]  /*0130*/  CS2R R8, SRZ ;  /* 0x0000000000087805 */ /* 0x000fcc000001ff00 */
[----:B------:R1:W2:Y:S01]  /*0140*/  @!P0 LDG.E.64 R8, desc[UR6][R6.64] ;  /* 0x0000000606088981 */ /* 0x0002a2000c1e1b00 */
[----:B------:R-:W3:Y:S01]  /*0150*/  S2UR UR5, SR_CgaCtaId ;  /* 0x00000000000579c3 */ /* 0x000ee20000008800 */
[----:B------:R-:W-:Y:S01]  /*0160*/  UMOV UR4, 0x400 ;  /* 0x0000040000047882 */ /* 0x000fe20000000000 */
[----:B------:R-:W-:Y:S01]  /*0170*/  LOP3.LUT R3, R3, 0x7, R0, 0xf8, !PT ;  /* 0x0000000703037812 */ /* 0x000fe200078ef800 */
[----:B-1----:R-:W-:Y:S01]  /*0180*/  HFMA2.MMA R7, -RZ, RZ, 1.625, 0 ;  /* 0x3e800000ff077435 */ /* 0x002fe200000001ff */
[----:B---3--:R-:W-:Y:S01]  /*0190*/  UPRMT UR4, UR5, 0x654, UR4 ;  /* 0x0000065405047896 */ /* 0x008fe20008000004 */
[----:B--2---:R-:W-:Y:S02]  /*01a0*/  SEL R8, R8, RZ, !P0 ;  /* 0x000000ff08087207 */ /* 0x004fe40004000000 */
[----:B------:R-:W-:-:S03]  /*01b0*/  SEL R9, R9, RZ, !P0 ;  /* 0x000000ff09097207 */ /* 0x000fc60004000000 */
[----:B------:R-:W-:Y:S02]  /*01c0*/  FADD R5, RZ, -R8 ;  /* 0x80000008ff057221 */ /* 0x000fe40000000000 */
[----:B------:R-:W-:Y:S02]  /*01d0*/  FADD R10, RZ, -R9 ;  /* 0x80000009ff0a7221 */ /* 0x000fe40000000000 */
[----:B------:R-:W-:Y:S02]  /*01e0*/  FMUL R5, R5, 1.4426950216293334961 ;  /* 0x3fb8aa3b05057820 */ /* 0x000fe40000400000 */
[----:B------:R-:W-:-:S03]  /*01f0*/  FMUL R11, R10, 1.4426950216293334961 ;  /* 0x3fb8aa3b0a0b7820 */ /* 0x000fc60000400000 */
[----:B------:R-:W-:Y:S02]  /*0200*/  FSETP.GEU.AND P1, PT, R5, -126, PT ;  /* 0xc2fc00000500780b */ /* 0x000fe40003f2e000 */
[----:B------:R-:W-:-:S11]  /*0210*/  FSETP.GEU.AND P2, PT, R11, -126, PT ;  /* 0xc2fc00000b00780b */ /* 0x000fd60003f4e000 */
[----:B------:R-:W-:Y:S02]  /*0220*/  @!P1 FMUL R5, R5, 0.5 ;  /* 0x3f00000005059820 */ /* 0x000fe40000400000 */
[----:B------:R-:W-:Y:S02]  /*0230*/  @!P2 FMUL R11, R11, 0.5 ;  /* 0x3f0000000b0ba820 */ /* 0x000fe40000400000 */
[----:B------:R-:W1:Y:S08]  /*0240*/  MUFU.EX2 R10, R5 ;  /* 0x00000005000a7308 */ /* 0x000e700000000800 */
[----:B------:R-:W2:Y:S01]  /*0250*/  MUFU.EX2 R6, R11 ;  /* 0x0000000b00067308 */ /* 0x000ea20000000800 */
[----:B-1----:R-:W-:-:S04]  /*0260*/  @!P1 FMUL R10, R10, R10 ;  /* 0x0000000a0a0a9220 */ /* 0x002fc80000400000 */
[----:B------:R-:W-:Y:S01]  /*0270*/  FADD R10, R10, 1 ;  /* 0x3f8000000a0a7421 */ /* 0x000fe20000000000 */
[----:B--2---:R-:W-:-:S04]  /*0280*/  @!P2 FMUL R6, R6, R6 ;  /* 0x000000060606a220 */ /* 0x004fc80000400000 */
[----:B------:R-:W-:Y:S01]  /*0290*/  FSETP.GT.AND P1, PT, R10, 8.50705917302346158658e+37, PT ;  /* 0x7e8000000a00780b */ /* 0x000fe20003f24000 */
[----:B------:R-:W-:-:S03]  /*02a0*/  FADD R6, R6, 1 ;  /* 0x3f80000006067421 */ /* 0x000fc60000000000 */
[----:B------:R-:W-:Y:S02]  /*02b0*/  FSEL R5, R7, 1, P1 ;  /* 0x3f80000007057808 */ /* 0x000fe40000800000 */
[----:B------:R-:W-:-:S04]  /*02c0*/  FSETP.GT.AND P2, PT, R6, 8.50705917302346158658e+37, PT ;  /* 0x7e8000000600780b */ /* 0x000fc80003f44000 */
[----:B------:R-:W-:-:S03]  /*02d0*/  FSEL R7, R7, 1, P2 ;  /* 0x3f80000007077808 */ /* 0x000fc60001000000 */
[----:B------:R-:W-:Y:S01]  /*02e0*/  @P1 FMUL R10, R10, 0.25 ;  /* 0x3e8000000a0a1820 */ /* 0x000fe20000400000 */
[----:B------:R-:W-:-:S05]  /*02f0*/  ISETP.GE.AND P1, PT, R0, 0x10, PT ;  /* 0x000000100000780c */ /* 0x000fca0003f26270 */
[----:B------:R-:W1:Y:S01]  /*0300*/  MUFU.RCP R10, R10 ;  /* 0x0000000a000a7308 */ /* 0x000e620000001000 */
[----:B------:R-:W-:-:S07]  /*0310*/  @P2 FMUL R6, R6, 0.25 ;  /* 0x3e80000006062820 */ /* 0x000fce0000400000 */
[----:B------:R-:W2:Y:S01]  /*0320*/  MUFU.RCP R6, R6 ;  /* 0x0000000600067308 */ /* 0x000ea20000001000 */
[----:B-1----:R-:W-:-:S04]  /*0330*/  FMUL R5, R10, R5 ;  /* 0x000000050a057220 */ /* 0x002fc80000400000 */
[----:B------:R-:W-:Y:S01]  /*0340*/  FMUL R5, R8, R5 ;  /* 0x0000000508057220 */ /* 0x000fe20000400000 */
[----:B--2---:R-:W-:-:S04]  /*0350*/  FMUL R12, R6, R7 ;  /* 0x00000007060c7220 */ /* 0x004fc80000400000 */
[----:B------:R-:W-:Y:S01]  /*0360*/  FSEL R5, R5, RZ, !P0 ;  /* 0x000000ff05057208 */ /* 0x000fe20004000000 */
[----:B------:R-:W-:-:S04]  /*0370*/  FMUL R12, R9, R12 ;  /* 0x0000000c090c7220 */ /* 0x000fc80000400000 */
[----:B------:R-:W1:Y:S01]  /*0380*/  SHFL.BFLY PT, R8, R5, 0x10, 0x1f ;  /* 0x0e001f0005087f89 */ /* 0x000e6200000e0000 */
[----:B------:R-:W-:-:S05]  /*0390*/  FSEL R12, R12, RZ, !P0 ;  /* 0x000000ff0c0c7208 */ /* 0x000fca0004000000 */
[----:B------:R-:W2:Y:S01]  /*03a0*/  SHFL.BFLY PT, R7, R12, 0x10, 0x1f ;  /* 0x0e001f000c077f89 */ /* 0x000ea200000e0000 */
[----:B-1----:R-:W-:Y:S01]  /*03b0*/  FADD R8, R5, R8 ;  /* 0x0000000805087221 */ /* 0x002fe20000000000 */
[----:B------:R-:W-:-:S04]  /*03c0*/  LOP3.LUT R5, R0, 0x1f, RZ, 0xc0, !PT ;  /* 0x0000001f00057812 */ /* 0x000fc800078ec0ff */
[----:B------:R-:W-:Y:S01]  /*03d0*/  ISETP.GE.U32.AND P0, PT, R5, 0x4, PT ;  /* 0x000000040500780c */ /* 0x000fe20003f06070 */
[----:B--2---:R-:W-:Y:S01]  /*03e0*/  FADD R9, R12, R7 ;  /* 0x000000070c097221 */ /* 0x004fe20000000000 */
[----:B------:R-:W-:Y:S01]  /*03f0*/  SHF.R.U32.HI R12, RZ, 0x3, R0 ;  /* 0x00000003ff0c7819 */ /* 0x000fe20000011600 */
[----:B------:R-:W1:Y:S04]  /*0400*/  SHFL.BFLY PT, R7, R8, 0x8, 0x1f ;  /* 0x0d001f0008077f89 */ /* 0x000e6800000e0000 */
[----:B------:R-:W2:Y:S01]  /*0410*/  SHFL.BFLY PT, R6, R9, 0x8, 0x1f ;  /* 0x0d001f0009067f89 */ /* 0x000ea200000e0000 */
[----:B-1----:R-:W-:Y:S01]  /*0420*/  FADD R7, R8, R7 ;  /* 0x0000000708077221 */ /* 0x002fe20000000000 */
[----:B------:R-:W-:Y:S02]  /*0430*/  IMAD.SHL.U32 R8, R2, 0x8, RZ ;  /* 0x0000000802087824 */ /* 0x000fe400078e00ff */
[----:B--2---:R-:W-:Y:S01]  /*0440*/  FADD R10, R9, R6 ;  /* 0x00000006090a7221 */ /* 0x004fe20000000000 */
[----:B------:R-:W-:Y:S01]  /*0450*/  LOP3.LUT R9, R12, 0x4, RZ, 0xc0, !PT ;  /* 0x000000040c097812 */ /* 0x000fe200078ec0ff */
[----:B------:R-:W1:Y:S03]  /*0460*/  SHFL.BFLY PT, R6, R7, 0x4, 0x1f ;  /* 0x0c801f0007067f89 */ /* 0x000e6600000e0000 */
[----:B------:R-:W-:Y:S01]  /*0470*/  LOP3.LUT R5, R8, R9, RZ, 0xfc, !PT ;  /* 0x0000000908057212 */ /* 0x000fe200078efcff */
[----:B------:R-:W2:Y:S01]  /*0480*/  SHFL.BFLY PT, R11, R10, 0x4, 0x1f ;  /* 0x0c801f000a0b7f89 */ /* 0x000ea200000e0000 */
[----:B-1----:R-:W-:Y:S01]  /*0490*/  FADD R12, R7, R6 ;  /* 0x00000006070c7221 */ /* 0x002fe20000000000 */
[----:B------:R-:W-:Y:S01]  /*04a0*/  LEA R6, R0, UR4, 0x2 ;  /* 0x0000000400067c11 */ /* 0x000fe2000f8e10ff */
[----:B--2---:R-:W-:-:S03]  /*04b0*/  FADD R14, R10, R11 ;  /* 0x0000000b0a0e7221 */ /* 0x004fc60000000000 */
[----:B------:R-:W-:Y:S01]  /*04c0*/  @!P0 STS [R5+UR4], R12 ;  /* 0x0000000c05008988 */ /* 0x000fe20008000804 */
[----:B------:R-:W-:Y:S02]  /*04d0*/  LOP3.LUT R10, R0, 0x1, RZ, 0xc0, !PT ;  /* 0x00000001000a7812 */ /* 0x000fe400078ec0ff */
[----:B------:R-:W-:Y:S01]  /*04e0*/  IADD3 R11, R8, UR4, RZ ;  /* 0x00000004080b7c10 */ /* 0x000fe2000fffe0ff */
[----:B------:R1:W-:Y:S01]  /*04f0*/  @!P0 STS [R5+UR4+0x8], R14 ;  /* 0x0000080e05008988 */ /* 0x0003e20008000804 */
[----:B------:R-:W-:Y:S01]  /*0500*/  BAR.SYNC.DEFER_BLOCKING 0x0 ;  /* 0x0000000000007b1d */ /* 0x000fe20000010000 */
[----:B------:R-:W-:Y:S02]  /*0510*/  ISETP.NE.U32.AND P0, PT, R10, 0x1, PT ;  /* 0x000000010a00780c */ /* 0x000fe40003f05070 */
[----:B------:R-:W-:Y:S01]  /*0520*/  IMAD R11, R2, -0x4, R11 ;  /* 0xfffffffc020b7824 */ /* 0x000fe200078e020b */
[----:B------:R-:W-:Y:S02]  /*0530*/  SHF.R.U32.HI R2, RZ, 0x3, R0 ;  /* 0x00000003ff027819 */ /* 0x000fe40000011600 */
[----:B------:R-:W-:-:S02]  /*0540*/  ISETP.LT.AND P0, PT, R0, 0x10, P0 ;  /* 0x000000100000780c */ /* 0x000fc40000701270 */
[----:B-1----:R-:W-:Y:S02]  /*0550*/  LOP3.LUT R5, R0, 0x7, RZ, 0xc0, !PT ;  /* 0x0000000700057812 */ /* 0x002fe400078ec0ff */
[----:B------:R-:W-:Y:S02]  /*0560*/  SGXT.U32 R2, R2, 0x2 ;  /* 0x000000020202781a */ /* 0x000fe40000000000 */
[----:B------:R-:W-:Y:S01]  /*0570*/  LEA R10, R5, UR4, 0x2 ;  /* 0x00000004050a7c11 */ /* 0x000fe2000f8e10ff */
[----:B------:R-:W1:Y:S04]  /*0580*/  @!P1 LDS R4, [R6] ;  /* 0x0000000006049984 */ /* 0x000e680000000800 */
[----:B-1----:R-:W1:Y:S02]  /*0590*/  SHFL.BFLY PT, R7, R4, 0x1, 0x1f ;  /* 0x0c201f0004077f89 */ /* 0x002e6400000e0000 */
[----:B-1----:R-:W-:-:S02]  /*05a0*/  FADD R7, R4, R7 ;  /* 0x0000000704077221 */ /* 0x002fc40000000000 */
[----:B------:R-:W1:Y:S03]  /*05b0*/  LDC.64 R4, c[0x0][0x210] ;  /* 0x00008400ff047b82 */ /* 0x000e660000000a00 */
[----:B------:R-:W-:Y:S05]  /*05c0*/  @P0 STS [R6], R7 ;  /* 0x0000000706000388 */ /* 0x000fea0000000800 */
[----:B------:R-:W-:Y:S01]  /*05d0*/  BAR.SYNC.DEFER_BLOCKING 0x0 ;  /* 0x0000000000007b1d */ /* 0x000fe20000010000 */
[----:B------:R-:W-:-:S04]  /*05e0*/  LOP3.LUT P0, RZ, R9, R2, RZ, 0xfc, !PT ;  /* 0x0000000209ff7212 */ /* 0x000fc8000780fcff */
[C---:B------:R-:W-:Y:S01]  /*05f0*/  ISETP.LT.AND P0, PT, R3.reuse, 0x1500, !P0 ;  /* 0x000015000300780c */ /* 0x040fe20004701270 */
[----:B-1----:R-:W-:Y:S01]  /*0600*/  IMAD.WIDE R2, R3, 0x4, R4 ;  /* 0x0000000403027825 */ /* 0x002fe200078e0204 */
[----:B------:R-:W-:Y:S04]  /*0610*/  LDS R12, [R8+UR4] ;  /* 0x00000004080c7984 */ /* 0x000fe80008000800 */
[----:B------:R-:W1:Y:S01]  /*0620*/  LDS R13, [R8+UR4+0x8] ;  /* 0x00000804080d7984 */ /* 0x000e620008000800 */
[----:B------:R-:W-:Y:S06]  /*0630*/  BAR.SYNC.DEFER_BLOCKING 0x0 ;  /* 0x0000000000007b1d */ /* 0x000fec0000010000 */
[----:B-1----:R1:W-:Y:S02]  /*0640*/  STS.64 [R11], R12 ;  /* 0x0000000c0b007388 */ /* 0x0023e40000000a00 */
[----:B------:R-:W-:Y:S06]  /*0650*/  BAR.SYNC.DEFER_BLOCKING 0x0 ;  /* 0x0000000000007b1d */ /* 0x000fec0000010000 */
[----:B------:R-:W2:Y:S02]  /*0660*/  LDS R10, [R10] ;  /* 0x000000000a0a7984 */ /* 0x000ea40000000800 */
[----:B------:R-:W-:Y:S06]  /*0670*/  BAR.SYNC.DEFER_BLOCKING 0x0 ;  /* 0x0000000000007b1d */ /* 0x000fec0000010000 */
[----:B-1----:R-:W-:Y:S05]  /*0680*/  @!P0 EXIT ;  /* 0x000000000000894d */ /* 0x002fea0003800000 */
[----:B--2---:R-:W-:-:S05]  /*0690*/  FMUL R5, R10, 0.0625 ;  /* 0x3d8000000a057820 */ /* 0x004fca0000400000 */
[----:B------:R-:W-:Y:S01]  /*06a0*/  STG.E desc[UR6][R2.64], R5 ;  /* 0x0000000502007986 */ /* 0x000fe2000c101906 */
[----:B------:R-:W-:Y:S05]  /*06b0*/  EXIT ;  /* 0x000000000000794d */ /* 0x000fea0003800000 */
.L_x_0:
[----:B------:R-:W-:-:S00]  /*06c0*/  BRA `(.L_x_0) ;  /* 0xfffffffc00fc7947 */ /* 0x000fc0000383ffff */
[----:B------:R-:W-:-:S00]  /*06d0*/  NOP ;  /* 0x0000000000007918 */ /* 0x000fc00000000000 */
        /* <DEDUP_REMOVED lines=10> */
.L_x_1:


//--------------------- .nv.shared.triton_per_fused_mean_mul_sigmoid_37 --------------------------
	.section	.nv.shared.triton_per_fused_mean_mul_sigmoid_37,"aw",@nobits
	.sectionflags	@""
	.align	16
	.zero		1024


//--------------------- .nv.constant0.triton_per_fused_mean_mul_sigmoid_37 --------------------------
	.section	.nv.constant0.triton_per_fused_mean_mul_sigmoid_37,"a",@progbits
	.sectionflags	@""
	.align	4
.nv.constant0.triton_per_fused_mean_mul_sigmoid_37:
	.zero		552
